//
// Generated by NVIDIA NVVM Compiler
//
// Compiler Build ID: CL-36424714
// Cuda compilation tools, release 13.0, V13.0.88
// Based on NVVM 20.0.0
//

.version 9.0
.target sm_100
.address_size 64

	// .globl	_ZN9vantagecv15normalizeKernelEPKhPfiiiff

.visible .entry _ZN9vantagecv15normalizeKernelEPKhPfiiiff(
	.param .u64 .ptr .align 1 _ZN9vantagecv15normalizeKernelEPKhPfiiiff_param_0,
	.param .u64 .ptr .align 1 _ZN9vantagecv15normalizeKernelEPKhPfiiiff_param_1,
	.param .u32 _ZN9vantagecv15normalizeKernelEPKhPfiiiff_param_2,
	.param .u32 _ZN9vantagecv15normalizeKernelEPKhPfiiiff_param_3,
	.param .u32 _ZN9vantagecv15normalizeKernelEPKhPfiiiff_param_4,
	.param .f32 _ZN9vantagecv15normalizeKernelEPKhPfiiiff_param_5,
	.param .f32 _ZN9vantagecv15normalizeKernelEPKhPfiiiff_param_6
)
{
	.reg .pred 	%p<2>;
	.reg .b16 	%rs<2>;
	.reg .b32 	%r<10>;
	.reg .b32 	%f<6>;
	.reg .b64 	%rd<9>;

	ld.param.u64 	%rd1, [_ZN9vantagecv15normalizeKernelEPKhPfiiiff_param_0];
	ld.param.u64 	%rd2, [_ZN9vantagecv15normalizeKernelEPKhPfiiiff_param_1];
	ld.param.u32 	%r2, [_ZN9vantagecv15normalizeKernelEPKhPfiiiff_param_2];
	ld.param.u32 	%r3, [_ZN9vantagecv15normalizeKernelEPKhPfiiiff_param_3];
	ld.param.u32 	%r4, [_ZN9vantagecv15normalizeKernelEPKhPfiiiff_param_4];
	ld.param.f32 	%f1, [_ZN9vantagecv15normalizeKernelEPKhPfiiiff_param_5];
	ld.param.f32 	%f2, [_ZN9vantagecv15normalizeKernelEPKhPfiiiff_param_6];
	mov.u32 	%r5, %ctaid.x;
	mov.u32 	%r6, %ntid.x;
	mov.u32 	%r7, %tid.x;
	mad.lo.s32 	%r1, %r5, %r6, %r7;
	mul.lo.s32 	%r8, %r3, %r2;
	mul.lo.s32 	%r9, %r8, %r4;
	setp.ge.s32 	%p1, %r1, %r9;
	@%p1 bra 	$L__BB0_2;
	cvta.to.global.u64 	%rd3, %rd1;
	cvta.to.global.u64 	%rd4, %rd2;
	cvt.s64.s32 	%rd5, %r1;
	add.s64 	%rd6, %rd3, %rd5;
	ld.global.u8 	%rs1, [%rd6];
	cvt.rn.f32.u16 	%f3, %rs1;
	sub.f32 	%f4, %f3, %f1;
	div.rn.f32 	%f5, %f4, %f2;
	mul.wide.s32 	%rd7, %r1, 4;
	add.s64 	%rd8, %rd4, %rd7;
	st.global.f32 	[%rd8], %f5;
$L__BB0_2:
	ret;

}
	// .globl	_ZN9vantagecv9nmsKernelEPKfS1_Pbif
.visible .entry _ZN9vantagecv9nmsKernelEPKfS1_Pbif(
	.param .u64 .ptr .align 1 _ZN9vantagecv9nmsKernelEPKfS1_Pbif_param_0,
	.param .u64 .ptr .align 1 _ZN9vantagecv9nmsKernelEPKfS1_Pbif_param_1,
	.param .u64 .ptr .align 1 _ZN9vantagecv9nmsKernelEPKfS1_Pbif_param_2,
	.param .u32 _ZN9vantagecv9nmsKernelEPKfS1_Pbif_param_3,
	.param .f32 _ZN9vantagecv9nmsKernelEPKfS1_Pbif_param_4
)
{
	.reg .pred 	%p<2>;
	.reg .b16 	%rs<2>;
	.reg .b32 	%r<6>;
	.reg .b64 	%rd<5>;

	ld.param.u64 	%rd1, [_ZN9vantagecv9nmsKernelEPKfS1_Pbif_param_2];
	ld.param.u32 	%r2, [_ZN9vantagecv9nmsKernelEPKfS1_Pbif_param_3];
	mov.u32 	%r3, %ctaid.x;
	mov.u32 	%r4, %ntid.x;
	mov.u32 	%r5, %tid.x;
	mad.lo.s32 	%r1, %r3, %r4, %r5;
	setp.ge.s32 	%p1, %r1, %r2;
	@%p1 bra 	$L__BB1_2;
	cvta.to.global.u64 	%rd2, %rd1;
	cvt.s64.s32 	%rd3, %r1;
	add.s64 	%rd4, %rd2, %rd3;
	mov.b16 	%rs1, 1;
	st.global.u8 	[%rd4], %rs1;
$L__BB1_2:
	ret;

}


// ===== COMPILED SASS (sm_100) =====

	.target	sm_100

	.elftype	@"ET_EXEC"


//--------------------- .note.nv.tkinfo           --------------------------
	.section	.note.nv.tkinfo,"",@"SHT_NOTE"
	.sectionflags	@"SHF_NOTE_NV_TKINFO"
	.tkinfo
        /*0018*/ 	.word	0x00000002
        /*0030*/ 	.string	""
        /*0030*/ 	.string	"ptxas"
        /*0030*/ 	.string	"Cuda compilation tools, release 13.0, V13.0.88"
        /*0030*/ 	.string	"Build cuda_13.0.r13.0/compiler.36424714_0"
        /*0030*/ 	.string	"-arch sm_100 -m 64 "



//--------------------- .note.nv.cuinfo           --------------------------
	.section	.note.nv.cuinfo,"",@"SHT_NOTE"
	.sectionflags	@"SHF_NOTE_NV_CUINFO"
        /*0018*/ 	.short	0x0002
        /*001a*/ 	.short	0x0064
        /*001c*/ 	.short	0x0082
	.zero		2


//--------------------- .nv.info                  --------------------------
	.section	.nv.info,"",@"SHT_CUDA_INFO"
	.align	4


	//----- nvinfo : EIATTR_REGCOUNT
	.align		4
        /*0000*/ 	.byte	0x04, 0x2f
        /*0002*/ 	.short	(.L_1 - .L_0)
	.align		4
.L_0:
        /*0004*/ 	.word	index@(_ZN9vantagecv15normalizeKernelEPKhPfiiiff)
        /*0008*/ 	.word	0x00000010


	//----- nvinfo : EIATTR_FRAME_SIZE
	.align		4
.L_1:
        /*000c*/ 	.byte	0x04, 0x11
        /*000e*/ 	.short	(.L_3 - .L_2)
	.align		4
.L_2:
        /*0010*/ 	.word	index@($__internal_0_$__cuda_sm3x_div_rn_noftz_f32_slowpath)
        /*0014*/ 	.word	0x00000000


	//----- nvinfo : EIATTR_FRAME_SIZE
	.align		4
.L_3:
        /*0018*/ 	.byte	0x04, 0x11
        /*001a*/ 	.short	(.L_5 - .L_4)
	.align		4
.L_4:
        /*001c*/ 	.word	index@(_ZN9vantagecv15normalizeKernelEPKhPfiiiff)
        /*0020*/ 	.word	0x00000000


	//----- nvinfo : EIATTR_REGCOUNT
	.align		4
.L_5:
        /*0024*/ 	.byte	0x04, 0x2f
        /*0026*/ 	.short	(.L_7 - .L_6)
	.align		4
.L_6:
        /*0028*/ 	.word	index@(_ZN9vantagecv9nmsKernelEPKfS1_Pbif)
        /*002c*/ 	.word	0x00000007


	//----- nvinfo : EIATTR_FRAME_SIZE
	.align		4
.L_7:
        /*0030*/ 	.byte	0x04, 0x11
        /*0032*/ 	.short	(.L_9 - .L_8)
	.align		4
.L_8:
        /*0034*/ 	.word	index@(_ZN9vantagecv9nmsKernelEPKfS1_Pbif)
        /*0038*/ 	.word	0x00000000


	//----- nvinfo : EIATTR_MIN_STACK_SIZE
	.align		4
.L_9:
        /*003c*/ 	.byte	0x04, 0x12
        /*003e*/ 	.short	(.L_11 - .L_10)
	.align		4
.L_10:
        /*0040*/ 	.word	index@(_ZN9vantagecv9nmsKernelEPKfS1_Pbif)
        /*0044*/ 	.word	0x00000000


	//----- nvinfo : EIATTR_MIN_STACK_SIZE
	.align		4
.L_11:
        /*0048*/ 	.byte	0x04, 0x12
        /*004a*/ 	.short	(.L_13 - .L_12)
	.align		4
.L_12:
        /*004c*/ 	.word	index@(_ZN9vantagecv15normalizeKernelEPKhPfiiiff)
        /*0050*/ 	.word	0x00000000
.L_13:


//--------------------- .nv.compat                --------------------------
	.section	.nv.compat,"",@"SHT_CUDA_COMPAT_INFO"
	.align	4
        /*0000*/ 	.byte	0x02, 0x09, 0x00, 0x00, 0x02, 0x02, 0x01, 0x00, 0x02, 0x05, 0x05, 0x00, 0x03, 0x07, 0x01, 0x01
        /*0010*/ 	.byte	0x02, 0x03, 0x00, 0x00, 0x02, 0x06, 0x01, 0x00, 0x04, 0x0b, 0x08, 0x00, 0x01, 0x00, 0x00, 0x00
        /*0020*/ 	.byte	0x00, 0x00, 0x00, 0x00


//--------------------- .nv.info._ZN9vantagecv9nmsKernelEPKfS1_Pbif --------------------------
	.section	.nv.info._ZN9vantagecv9nmsKernelEPKfS1_Pbif,"",@"SHT_CUDA_INFO"
	.sectionflags	@""
	.align	4


	//----- nvinfo : EIATTR_CUDA_API_VERSION
	.align		4
        /*0000*/ 	.byte	0x04, 0x37
        /*0002*/ 	.short	(.L_15 - .L_14)
.L_14:
        /*0004*/ 	.word	0x00000082


	//----- nvinfo : EIATTR_KPARAM_INFO
	.align		4
.L_15:
        /*0008*/ 	.byte	0x04, 0x17
        /*000a*/ 	.short	(.L_17 - .L_16)
.L_16:
        /*000c*/ 	.word	0x00000000
        /*0010*/ 	.short	0x0004
        /*0012*/ 	.short	0x001c
        /*0014*/ 	.byte	0x00, 0xf0, 0x11, 0x00


	//----- nvinfo : EIATTR_KPARAM_INFO
	.align		4
.L_17:
        /*0018*/ 	.byte	0x04, 0x17
        /*001a*/ 	.short	(.L_19 - .L_18)
.L_18:
        /*001c*/ 	.word	0x00000000
        /*0020*/ 	.short	0x0003
        /*0022*/ 	.short	0x0018
        /*0024*/ 	.byte	0x00, 0xf0, 0x11, 0x00


	//----- nvinfo : EIATTR_KPARAM_INFO
	.align		4
.L_19:
        /*0028*/ 	.byte	0x04, 0x17
        /*002a*/ 	.short	(.L_21 - .L_20)
.L_20:
        /*002c*/ 	.word	0x00000000
        /*0030*/ 	.short	0x0002
        /*0032*/ 	.short	0x0010
        /*0034*/ 	.byte	0x00, 0xf5, 0x21, 0x00


	//----- nvinfo : EIATTR_KPARAM_INFO
	.align		4
.L_21:
        /*0038*/ 	.byte	0x04, 0x17
        /*003a*/ 	.short	(.L_23 - .L_22)
.L_22:
        /*003c*/ 	.word	0x00000000
        /*0040*/ 	.short	0x0001
        /*0042*/ 	.short	0x0008
        /*0044*/ 	.byte	0x00, 0xf5, 0x21, 0x00


	//----- nvinfo : EIATTR_KPARAM_INFO
	.align		4
.L_23:
        /*0048*/ 	.byte	0x04, 0x17
        /*004a*/ 	.short	(.L_25 - .L_24)
.L_24:
        /*004c*/ 	.word	0x00000000
        /*0050*/ 	.short	0x0000
        /*0052*/ 	.short	0x0000
        /*0054*/ 	.byte	0x00, 0xf5, 0x21, 0x00


	//----- nvinfo : EIATTR_SPARSE_MMA_MASK
	.align		4
.L_25:
        /*0058*/ 	.byte	0x03, 0x50
        /*005a*/ 	.short	0x0000


	//----- nvinfo : EIATTR_MAXREG_COUNT
	.align		4
        /*005c*/ 	.byte	0x03, 0x1b
        /*005e*/ 	.short	0x00ff


	//----- nvinfo : EIATTR_MERCURY_ISA_VERSION
	.align		4
        /*0060*/ 	.byte	0x03, 0x5f
        /*0062*/ 	.short	0x0101


	//----- nvinfo : EIATTR_VRC_CTA_INIT_COUNT
	.align		4
        /*0064*/ 	.byte	0x02, 0x4a
	.zero		1
	.zero		1


	//----- nvinfo : EIATTR_EXIT_INSTR_OFFSETS
	.align		4
        /*0068*/ 	.byte	0x04, 0x1c
        /*006a*/ 	.short	(.L_27 - .L_26)


	//   ....[0]....
.L_26:
        /*006c*/ 	.word	0x00000070


	//   ....[1]....
        /*0070*/ 	.word	0x000000f0


	//----- nvinfo : EIATTR_CBANK_PARAM_SIZE
	.align		4
.L_27:
        /*0074*/ 	.byte	0x03, 0x19
        /*0076*/ 	.short	0x0020


	//----- nvinfo : EIATTR_PARAM_CBANK
	.align		4
        /*0078*/ 	.byte	0x04, 0x0a
        /*007a*/ 	.short	(.L_29 - .L_28)
	.align		4
.L_28:
        /*007c*/ 	.word	index@(.nv.constant0._ZN9vantagecv9nmsKernelEPKfS1_Pbif)
        /*0080*/ 	.short	0x0380
        /*0082*/ 	.short	0x0020


	//----- nvinfo : EIATTR_SW_WAR
	.align		4
.L_29:
        /*0084*/ 	.byte	0x04, 0x36
        /*0086*/ 	.short	(.L_31 - .L_30)
.L_30:
        /*0088*/ 	.word	0x00000008
.L_31:


//--------------------- .nv.info._ZN9vantagecv15normalizeKernelEPKhPfiiiff --------------------------
	.section	.nv.info._ZN9vantagecv15normalizeKernelEPKhPfiiiff,"",@"SHT_CUDA_INFO"
	.sectionflags	@""
	.align	4


	//----- nvinfo : EIATTR_CUDA_API_VERSION
	.align		4
        /*0000*/ 	.byte	0x04, 0x37
        /*0002*/ 	.short	(.L_33 - .L_32)
.L_32:
        /*0004*/ 	.word	0x00000082


	//----- nvinfo : EIATTR_KPARAM_INFO
	.align		4
.L_33:
        /*0008*/ 	.byte	0x04, 0x17
        /*000a*/ 	.short	(.L_35 - .L_34)
.L_34:
        /*000c*/ 	.word	0x00000000
        /*0010*/ 	.short	0x0006
        /*0012*/ 	.short	0x0020
        /*0014*/ 	.byte	0x00, 0xf0, 0x11, 0x00


	//----- nvinfo : EIATTR_KPARAM_INFO
	.align		4
.L_35:
        /*0018*/ 	.byte	0x04, 0x17
        /*001a*/ 	.short	(.L_37 - .L_36)
.L_36:
        /*001c*/ 	.word	0x00000000
        /*0020*/ 	.short	0x0005
        /*0022*/ 	.short	0x001c
        /*0024*/ 	.byte	0x00, 0xf0, 0x11, 0x00


	//----- nvinfo : EIATTR_KPARAM_INFO
	.align		4
.L_37:
        /*0028*/ 	.byte	0x04, 0x17
        /*002a*/ 	.short	(.L_39 - .L_38)
.L_38:
        /*002c*/ 	.word	0x00000000
        /*0030*/ 	.short	0x0004
        /*0032*/ 	.short	0x0018
        /*0034*/ 	.byte	0x00, 0xf0, 0x11, 0x00


	//----- nvinfo : EIATTR_KPARAM_INFO
	.align		4
.L_39:
        /*0038*/ 	.byte	0x04, 0x17
        /*003a*/ 	.short	(.L_41 - .L_40)
.L_40:
        /*003c*/ 	.word	0x00000000
        /*0040*/ 	.short	0x0003
        /*0042*/ 	.short	0x0014
        /*0044*/ 	.byte	0x00, 0xf0, 0x11, 0x00


	//----- nvinfo : EIATTR_KPARAM_INFO
	.align		4
.L_41:
        /*0048*/ 	.byte	0x04, 0x17
        /*004a*/ 	.short	(.L_43 - .L_42)
.L_42:
        /*004c*/ 	.word	0x00000000
        /*0050*/ 	.short	0x0002
        /*0052*/ 	.short	0x0010
        /*0054*/ 	.byte	0x00, 0xf0, 0x11, 0x00


	//----- nvinfo : EIATTR_KPARAM_INFO
	.align		4
.L_43:
        /*0058*/ 	.byte	0x04, 0x17
        /*005a*/ 	.short	(.L_45 - .L_44)
.L_44:
        /*005c*/ 	.word	0x00000000
        /*0060*/ 	.short	0x0001
        /*0062*/ 	.short	0x0008
        /*0064*/ 	.byte	0x00, 0xf5, 0x21, 0x00


	//----- nvinfo : EIATTR_KPARAM_INFO
	.align		4
.L_45:
        /*0068*/ 	.byte	0x04, 0x17
        /*006a*/ 	.short	(.L_47 - .L_46)
.L_46:
        /*006c*/ 	.word	0x00000000
        /*0070*/ 	.short	0x0000
        /*0072*/ 	.short	0x0000
        /*0074*/ 	.byte	0x00, 0xf5, 0x21, 0x00


	//----- nvinfo : EIATTR_SPARSE_MMA_MASK
	.align		4
.L_47:
        /*0078*/ 	.byte	0x03, 0x50
        /*007a*/ 	.short	0x0000


	//----- nvinfo : EIATTR_MAXREG_COUNT
	.align		4
        /*007c*/ 	.byte	0x03, 0x1b
        /*007e*/ 	.short	0x00ff


	//----- nvinfo : EIATTR_MERCURY_ISA_VERSION
	.align		4
        /*0080*/ 	.byte	0x03, 0x5f
        /*0082*/ 	.short	0x0101


	//----- nvinfo : EIATTR_VRC_CTA_INIT_COUNT
	.align		4
        /*0084*/ 	.byte	0x02, 0x4a
	.zero		1
	.zero		1


	//----- nvinfo : EIATTR_EXIT_INSTR_OFFSETS
	.align		4
        /*0088*/ 	.byte	0x04, 0x1c
        /*008a*/ 	.short	(.L_49 - .L_48)


	//   ....[0]....
.L_48:
        /*008c*/ 	.word	0x000000a0


	//   ....[1]....
        /*0090*/ 	.word	0x00000240


	//----- nvinfo : EIATTR_CRS_STACK_SIZE
	.align		4
.L_49:
        /*0094*/ 	.byte	0x04, 0x1e
        /*0096*/ 	.short	(.L_51 - .L_50)
.L_50:
        /*0098*/ 	.word	0x00000000


	//----- nvinfo : EIATTR_CBANK_PARAM_SIZE
	.align		4
.L_51:
        /*009c*/ 	.byte	0x03, 0x19
        /*009e*/ 	.short	0x0024


	//----- nvinfo : EIATTR_PARAM_CBANK
	.align		4
        /*00a0*/ 	.byte	0x04, 0x0a
        /*00a2*/ 	.short	(.L_53 - .L_52)
	.align		4
.L_52:
        /*00a4*/ 	.word	index@(.nv.constant0._ZN9vantagecv15normalizeKernelEPKhPfiiiff)
        /*00a8*/ 	.short	0x0380
        /*00aa*/ 	.short	0x0024


	//----- nvinfo : EIATTR_SW_WAR
	.align		4
.L_53:
        /*00ac*/ 	.byte	0x04, 0x36
        /*00ae*/ 	.short	(.L_55 - .L_54)
.L_54:
        /*00b0*/ 	.word	0x00000008
.L_55:


//--------------------- .nv.callgraph             --------------------------
	.section	.nv.callgraph,"",@"SHT_CUDA_CALLGRAPH"
	.align	4
	.sectionentsize	8
	.align		4
        /*0000*/ 	.word	0x00000000
	.align		4
        /*0004*/ 	.word	0xffffffff
	.align		4
        /*0008*/ 	.word	0x00000000
	.align		4
        /*000c*/ 	.word	0xfffffffe
	.align		4
        /*0010*/ 	.word	0x00000000
	.align		4
        /*0014*/ 	.word	0xfffffffd
	.align		4
        /*0018*/ 	.word	0x00000000
	.align		4
        /*001c*/ 	.word	0xfffffffc


//--------------------- .text._ZN9vantagecv9nmsKernelEPKfS1_Pbif --------------------------
	.section	.text._ZN9vantagecv9nmsKernelEPKfS1_Pbif,"ax",@progbits
	.align	128
        .global         _ZN9vantagecv9nmsKernelEPKfS1_Pbif
        .type           _ZN9vantagecv9nmsKernelEPKfS1_Pbif,@function
        .size           _ZN9vantagecv9nmsKernelEPKfS1_Pbif,(.L_x_16 - _ZN9vantagecv9nmsKernelEPKfS1_Pbif)
        .other          _ZN9vantagecv9nmsKernelEPKfS1_Pbif,@"STO_CUDA_ENTRY STV_DEFAULT"
_ZN9vantagecv9nmsKernelEPKfS1_Pbif:
.text._ZN9vantagecv9nmsKernelEPKfS1_Pbif:
[----:B------:R-:W-:Y:S01]  /*0000*/  LDC R1, c[0x0][0x37c] ;  /* 0x0000df00ff017b82 */ /* 0x000fe20000000800 */
[----:B------:R-:W0:Y:S07]  /*0010*/  S2R R3, SR_TID.X ;  /* 0x0000000000037919 */ /* 0x000e2e0000002100 */
[----:B------:R-:W0:Y:S01]  /*0020*/  S2UR UR4, SR_CTAID.X ;  /* 0x00000000000479c3 */ /* 0x000e220000002500 */
[----:B------:R-:W1:Y:S07]  /*0030*/  LDCU UR5, c[0x0][0x398] ;  /* 0x00007300ff0577ac */ /* 0x000e6e0008000800 */
[----:B------:R-:W0:Y:S02]  /*0040*/  LDC R0, c[0x0][0x360] ;  /* 0x0000d800ff007b82 */ /* 0x000e240000000800 */
[----:B0-----:R-:W-:-:S05]  /*0050*/  IMAD R0, R0, UR4, R3 ;  /* 0x0000000400007c24 */ /* 0x001fca000f8e0203 */
[----:B-1----:R-:W-:-:S13]  /*0060*/  ISETP.GE.AND P0, PT, R0, UR5, PT ;  /* 0x0000000500007c0c */ /* 0x002fda000bf06270 */
[----:B------:R-:W-:Y:S05]  /*0070*/  @P0 EXIT ;  /* 0x000000000000094d */ /* 0x000fea0003800000 */
[----:B------:R-:W0:Y:S01]  /*0080*/  LDCU.64 UR6, c[0x0][0x390] ;  /* 0x00007200ff0677ac */ /* 0x000e220008000a00 */
[----:B------:R-:W-:Y:S01]  /*0090*/  IMAD.MOV.U32 R4, RZ, RZ, 0x1 ;  /* 0x00000001ff047424 */ /* 0x000fe200078e00ff */
[----:B------:R-:W1:Y:S01]  /*00a0*/  LDCU.64 UR4, c[0x0][0x358] ;  /* 0x00006b00ff0477ac */ /* 0x000e620008000a00 */
[----:B0-----:R-:W-:-:S04]  /*00b0*/  IADD3 R2, P0, PT, R0, UR6, RZ ;  /* 0x0000000600027c10 */ /* 0x001fc8000ff1e0ff */
[----:B------:R-:W-:Y:S02]  /*00c0*/  LEA.HI.X.SX32 R3, R0, UR7, 0x1, P0 ;  /* 0x0000000700037c11 */ /* 0x000fe400080f0eff */
[----:B------:R-:W-:-:S05]  /*00d0*/  PRMT R0, R4, 0x7610, R0 ;  /* 0x0000761004007816 */ /* 0x000fca0000000000 */
[----:B-1----:R-:W-:Y:S01]  /*00e0*/  STG.E.U8 desc[UR4][R2.64], R0 ;  /* 0x0000000002007986 */ /* 0x002fe2000c101104 */
[----:B------:R-:W-:Y:S05]  /*00f0*/  EXIT ;  /* 0x000000000000794d */ /* 0x000fea0003800000 */
.L_x_0:
[----:B------:R-:W-:-:S00]  /*0100*/  BRA `(.L_x_0) ;  /* 0xfffffffc00fc7947 */ /* 0x000fc0000383ffff */
[----:B------:R-:W-:-:S00]  /*0110*/  NOP ;  /* 0x0000000000007918 */ /* 0x000fc00000000000 */
        /* <DEDUP_REMOVED lines=14> */
.L_x_16:


//--------------------- .text._ZN9vantagecv15normalizeKernelEPKhPfiiiff --------------------------
	.section	.text._ZN9vantagecv15normalizeKernelEPKhPfiiiff,"ax",@progbits
	.align	128
        .global         _ZN9vantagecv15normalizeKernelEPKhPfiiiff
        .type           _ZN9vantagecv15normalizeKernelEPKhPfiiiff,@function
        .size           _ZN9vantagecv15normalizeKernelEPKhPfiiiff,(.L_x_15 - _ZN9vantagecv15normalizeKernelEPKhPfiiiff)
        .other          _ZN9vantagecv15normalizeKernelEPKhPfiiiff,@"STO_CUDA_ENTRY STV_DEFAULT"
_ZN9vantagecv15normalizeKernelEPKhPfiiiff:
.text._ZN9vantagecv15normalizeKernelEPKhPfiiiff:
[----:B------:R-:W-:Y:S01]  /*0000*/  LDC R1, c[0x0][0x37c] ;  /* 0x0000df00ff017b82 */ /* 0x000fe20000000800 */
[----:B------:R-:W0:Y:S07]  /*0010*/  S2R R3, SR_TID.X ;  /* 0x0000000000037919 */ /* 0x000e2e0000002100 */
[----:B------:R-:W0:Y:S01]  /*0020*/  S2UR UR7, SR_CTAID.X ;  /* 0x00000000000779c3 */ /* 0x000e220000002500 */
[----:B------:R-:W1:Y:S01]  /*0030*/  LDCU.64 UR4, c[0x0][0x390] ;  /* 0x00007200ff0477ac */ /* 0x000e620008000a00 */
[----:B------:R-:W2:Y:S06]  /*0040*/  LDCU UR6, c[0x0][0x398] ;  /* 0x00007300ff0677ac */ /* 0x000eac0008000800 */
[----:B------:R-:W0:Y:S01]  /*0050*/  LDC R2, c[0x0][0x360] ;  /* 0x0000d800ff027b82 */ /* 0x000e220000000800 */
[----:B-1----:R-:W-:-:S04]  /*0060*/  UIMAD UR4, UR5, UR4, URZ ;  /* 0x00000004050472a4 */ /* 0x002fc8000f8e02ff */
[----:B--2---:R-:W-:Y:S01]  /*0070*/  UIMAD UR4, UR4, UR6, URZ ;  /* 0x00000006040472a4 */ /* 0x004fe2000f8e02ff */
[----:B0-----:R-:W-:-:S05]  /*0080*/  IMAD R2, R2, UR7, R3 ;  /* 0x0000000702027c24 */ /* 0x001fca000f8e0203 */
[----:B------:R-:W-:-:S13]  /*0090*/  ISETP.GE.AND P0, PT, R2, UR4, PT ;  /* 0x0000000402007c0c */ /* 0x000fda000bf06270 */
[----:B------:R-:W-:Y:S05]  /*00a0*/  @P0 EXIT ;  /* 0x000000000000094d */ /* 0x000fea0003800000 */
[----:B------:R-:W0:Y:S01]  /*00b0*/  LDCU.64 UR6, c[0x0][0x380] ;  /* 0x00007000ff0677ac */ /* 0x000e220008000a00 */
[----:B------:R-:W1:Y:S01]  /*00c0*/  LDC R9, c[0x0][0x3a0] ;  /* 0x0000e800ff097b82 */ /* 0x000e620000000800 */
[----:B------:R-:W2:Y:S01]  /*00d0*/  LDCU.64 UR4, c[0x0][0x358] ;  /* 0x00006b00ff0477ac */ /* 0x000ea20008000a00 */
[C---:B0-----:R-:W-:Y:S01]  /*00e0*/  IADD3 R4, P0, PT, R2.reuse, UR6, RZ ;  /* 0x0000000602047c10 */ /* 0x041fe2000ff1e0ff */
[----:B------:R-:W0:Y:S03]  /*00f0*/  LDCU UR6, c[0x0][0x39c] ;  /* 0x00007380ff0677ac */ /* 0x000e260008000800 */
[----:B------:R-:W-:-:S05]  /*0100*/  LEA.HI.X.SX32 R5, R2, UR7, 0x1, P0 ;  /* 0x0000000702057c11 */ /* 0x000fca00080f0eff */
[----:B--2---:R-:W2:Y:S01]  /*0110*/  LDG.E.U8 R4, desc[UR4][R4.64] ;  /* 0x0000000404047981 */ /* 0x004ea2000c1e1100 */
[----:B-1----:R-:W1:Y:S01]  /*0120*/  MUFU.RCP R3, R9 ;  /* 0x0000000900037308 */ /* 0x002e620000001000 */
[----:B------:R-:W-:Y:S01]  /*0130*/  BSSY.RECONVERGENT B0, `(.L_x_1) ;  /* 0x000000d000007945 */ /* 0x000fe20003800200 */
[----:B-1----:R-:W-:-:S04]  /*0140*/  FFMA R6, R3, -R9, 1 ;  /* 0x3f80000003067423 */ /* 0x002fc80000000809 */
[----:B------:R-:W-:Y:S01]  /*0150*/  FFMA R3, R3, R6, R3 ;  /* 0x0000000603037223 */ /* 0x000fe20000000003 */
[----:B--2---:R-:W-:-:S05]  /*0160*/  I2FP.F32.U32 R0, R4 ;  /* 0x0000000400007245 */ /* 0x004fca0000201000 */
[----:B0-----:R-:W-:-:S04]  /*0170*/  FADD R0, R0, -UR6 ;  /* 0x8000000600007e21 */ /* 0x001fc80008000000 */
[----:B------:R-:W0:Y:S01]  /*0180*/  FCHK P0, R0, R9 ;  /* 0x0000000900007302 */ /* 0x000e220000000000 */
[----:B------:R-:W-:-:S04]  /*0190*/  FFMA R6, R0, R3, RZ ;  /* 0x0000000300067223 */ /* 0x000fc800000000ff */
[----:B------:R-:W-:-:S04]  /*01a0*/  FFMA R7, R6, -R9, R0 ;  /* 0x8000000906077223 */ /* 0x000fc80000000000 */
[----:B------:R-:W-:Y:S01]  /*01b0*/  FFMA R7, R3, R7, R6 ;  /* 0x0000000703077223 */ /* 0x000fe20000000006 */
[----:B0-----:R-:W-:Y:S06]  /*01c0*/  @!P0 BRA `(.L_x_2) ;  /* 0x00000000000c8947 */ /* 0x001fec0003800000 */
[----:B------:R-:W-:-:S07]  /*01d0*/  MOV R4, 0x1f0 ;  /* 0x000001f000047802 */ /* 0x000fce0000000f00 */
[----:B------:R-:W-:Y:S05]  /*01e0*/  CALL.REL.NOINC `($__internal_0_$__cuda_sm3x_div_rn_noftz_f32_slowpath) ;  /* 0x0000000000187944 */ /* 0x000fea0003c00000 */
[----:B------:R-:W-:-:S07]  /*01f0*/  IMAD.MOV.U32 R7, RZ, RZ, R0 ;  /* 0x000000ffff077224 */ /* 0x000fce00078e0000 */
.L_x_2:
[----:B------:R-:W-:Y:S05]  /*0200*/  BSYNC.RECONVERGENT B0 ;  /* 0x0000000000007941 */ /* 0x000fea0003800200 */
.L_x_1:
[----:B------:R-:W0:Y:S02]  /*0210*/  LDC.64 R4, c[0x0][0x388] ;  /* 0x0000e200ff047b82 */ /* 0x000e240000000a00 */
[----:B0-----:R-:W-:-:S05]  /*0220*/  IMAD.WIDE R2, R2, 0x4, R4 ;  /* 0x0000000402027825 */ /* 0x001fca00078e0204 */
[----:B------:R-:W-:Y:S01]  /*0230*/  STG.E desc[UR4][R2.64], R7 ;  /* 0x0000000702007986 */ /* 0x000fe2000c101904 */
[----:B------:R-:W-:Y:S05]  /*0240*/  EXIT ;  /* 0x000000000000794d */ /* 0x000fea0003800000 */
        .weak           $__internal_0_$__cuda_sm3x_div_rn_noftz_f32_slowpath
        .type           $__internal_0_$__cuda_sm3x_div_rn_noftz_f32_slowpath,@function
        .size           $__internal_0_$__cuda_sm3x_div_rn_noftz_f32_slowpath,(.L_x_15 - $__internal_0_$__cuda_sm3x_div_rn_noftz_f32_slowpath)
$__internal_0_$__cuda_sm3x_div_rn_noftz_f32_slowpath:
[----:B------:R-:W0:Y:S01]  /*0250*/  LDC R3, c[0x0][0x3a0] ;  /* 0x0000e800ff037b82 */ /* 0x000e220000000800 */
[--C-:B------:R-:W-:Y:S01]  /*0260*/  SHF.R.U32.HI R5, RZ, 0x17, R0.reuse ;  /* 0x00000017ff057819 */ /* 0x100fe20000011600 */
[----:B------:R-:W1:Y:S01]  /*0270*/  LDCU UR6, c[0x0][0x3a0] ;  /* 0x00007400ff0677ac */ /* 0x000e620008000800 */
[----:B------:R-:W-:Y:S01]  /*0280*/  BSSY.RECONVERGENT B1, `(.L_x_3) ;  /* 0x0000064000017945 */ /* 0x000fe20003800200 */
[----:B------:R-:W-:Y:S01]  /*0290*/  IMAD.MOV.U32 R7, RZ, RZ, R0 ;  /* 0x000000ffff077224 */ /* 0x000fe200078e0000 */
[----:B------:R-:W-:-:S05]  /*02a0*/  LOP3.LUT R5, R5, 0xff, RZ, 0xc0, !PT ;  /* 0x000000ff05057812 */ /* 0x000fca00078ec0ff */
[----:B------:R-:W-:Y:S02]  /*02b0*/  VIADD R10, R5, 0xffffffff ;  /* 0xffffffff050a7836 */ /* 0x000fe40000000000 */
[----:B-1----:R-:W-:Y:S01]  /*02c0*/  IMAD.U32 R8, RZ, RZ, UR6 ;  /* 0x00000006ff087e24 */ /* 0x002fe2000f8e00ff */
[----:B0-----:R-:W-:-:S04]  /*02d0*/  SHF.R.U32.HI R6, RZ, 0x17, R3 ;  /* 0x00000017ff067819 */ /* 0x001fc80000011603 */
[----:B------:R-:W-:-:S05]  /*02e0*/  LOP3.LUT R6, R6, 0xff, RZ, 0xc0, !PT ;  /* 0x000000ff06067812 */ /* 0x000fca00078ec0ff */
[----:B------:R-:W-:-:S05]  /*02f0*/  VIADD R11, R6, 0xffffffff ;  /* 0xffffffff060b7836 */ /* 0x000fca0000000000 */
[----:B------:R-:W-:-:S04]  /*0300*/  ISETP.GT.U32.AND P0, PT, R11, 0xfd, PT ;  /* 0x000000fd0b00780c */ /* 0x000fc80003f04070 */
[----:B------:R-:W-:-:S13]  /*0310*/  ISETP.GT.U32.OR P0, PT, R10, 0xfd, P0 ;  /* 0x000000fd0a00780c */ /* 0x000fda0000704470 */
[----:B------:R-:W-:Y:S01]  /*0320*/  @!P0 IMAD.MOV.U32 R9, RZ, RZ, RZ ;  /* 0x000000ffff098224 */ /* 0x000fe200078e00ff */
[----:B------:R-:W-:Y:S06]  /*0330*/  @!P0 BRA `(.L_x_4) ;  /* 0x00000000005c8947 */ /* 0x000fec0003800000 */
[----:B------:R-:W-:Y:S02]  /*0340*/  FSETP.GTU.FTZ.AND P1, PT, |R3|, +INF , PT ;  /* 0x7f8000000300780b */ /* 0x000fe40003f3c200 */
[----:B------:R-:W-:-:S04]  /*0350*/  FSETP.GTU.FTZ.AND P0, PT, |R0|, +INF , PT ;  /* 0x7f8000000000780b */ /* 0x000fc80003f1c200 */
[----:B------:R-:W-:-:S13]  /*0360*/  PLOP3.LUT P0, PT, P0, P1, PT, 0xf8, 0x8f ;  /* 0x00000000008f781c */ /* 0x000fda0000703f70 */
[----:B------:R-:W-:Y:S05]  /*0370*/  @P0 BRA `(.L_x_5) ;  /* 0x00000004004c0947 */ /* 0x000fea0003800000 */
[----:B------:R-:W-:-:S13]  /*0380*/  LOP3.LUT P0, RZ, R8, 0x7fffffff, R7, 0xc8, !PT ;  /* 0x7fffffff08ff7812 */ /* 0x000fda000780c807 */
[----:B------:R-:W-:Y:S05]  /*0390*/  @!P0 BRA `(.L_x_6) ;  /* 0x00000004003c8947 */ /* 0x000fea0003800000 */
[C---:B------:R-:W-:Y:S02]  /*03a0*/  FSETP.NEU.FTZ.AND P2, PT, |R0|.reuse, +INF , PT ;  /* 0x7f8000000000780b */ /* 0x040fe40003f5d200 */
[----:B------:R-:W-:Y:S02]  /*03b0*/  FSETP.NEU.FTZ.AND P1, PT, |R3|, +INF , PT ;  /* 0x7f8000000300780b */ /* 0x000fe40003f3d200 */
[----:B------:R-:W-:-:S11]  /*03c0*/  FSETP.NEU.FTZ.AND P0, PT, |R0|, +INF , PT ;  /* 0x7f8000000000780b */ /* 0x000fd60003f1d200 */
[----:B------:R-:W-:Y:S05]  /*03d0*/  @!P1 BRA !P2, `(.L_x_6) ;  /* 0x00000004002c9947 */ /* 0x000fea0005000000 */
[----:B------:R-:W-:-:S04]  /*03e0*/  LOP3.LUT P2, RZ, R7, 0x7fffffff, RZ, 0xc0, !PT ;  /* 0x7fffffff07ff7812 */ /* 0x000fc8000784c0ff */
[----:B------:R-:W-:-:S13]  /*03f0*/  PLOP3.LUT P1, PT, P1, P2, PT, 0x2f, 0xf2 ;  /* 0x0000000000f2781c */ /* 0x000fda0000f24577 */
[----:B------:R-:W-:Y:S05]  /*0400*/  @P1 BRA `(.L_x_7) ;  /* 0x0000000400181947 */ /* 0x000fea0003800000 */
[----:B------:R-:W-:-:S04]  /*0410*/  LOP3.LUT P1, RZ, R8, 0x7fffffff, RZ, 0xc0, !PT ;  /* 0x7fffffff08ff7812 */ /* 0x000fc8000782c0ff */
[----:B------:R-:W-:-:S13]  /*0420*/  PLOP3.LUT P0, PT, P0, P1, PT, 0x2f, 0xf2 ;  /* 0x0000000000f2781c */ /* 0x000fda0000702577 */
[----:B------:R-:W-:Y:S05]  /*0430*/  @P0 BRA `(.L_x_8) ;  /* 0x0000000400000947 */ /* 0x000fea0003800000 */
[----:B------:R-:W-:Y:S02]  /*0440*/  ISETP.GE.AND P0, PT, R10, RZ, PT ;  /* 0x000000ff0a00720c */ /* 0x000fe40003f06270 */
[----:B------:R-:W-:-:S11]  /*0450*/  ISETP.GE.AND P1, PT, R11, RZ, PT ;  /* 0x000000ff0b00720c */ /* 0x000fd60003f26270 */
[----:B------:R-:W-:Y:S02]  /*0460*/  @P0 IMAD.MOV.U32 R9, RZ, RZ, RZ ;  /* 0x000000ffff090224 */ /* 0x000fe400078e00ff */
[----:B------:R-:W-:Y:S01]  /*0470*/  @!P0 FFMA R7, R0, 1.84467440737095516160e+19, RZ ;  /* 0x5f80000000078823 */ /* 0x000fe200000000ff */
[----:B------:R-:W-:Y:S02]  /*0480*/  @!P0 IMAD.MOV.U32 R9, RZ, RZ, -0x40 ;  /* 0xffffffc0ff098424 */ /* 0x000fe400078e00ff */
[----:B------:R-:W-:Y:S02]  /*0490*/  @!P1 FFMA R8, R3, 1.84467440737095516160e+19, RZ ;  /* 0x5f80000003089823 */ /* 0x000fe400000000ff */
[----:B------:R-:W-:-:S07]  /*04a0*/  @!P1 VIADD R9, R9, 0x40 ;  /* 0x0000004009099836 */ /* 0x000fce0000000000 */
.L_x_4:
[----:B------:R-:W-:Y:S01]  /*04b0*/  LEA R3, R6, 0xc0800000, 0x17 ;  /* 0xc080000006037811 */ /* 0x000fe200078eb8ff */
[----:B------:R-:W-:Y:S01]  /*04c0*/  VIADD R5, R5, 0xffffff81 ;  /* 0xffffff8105057836 */ /* 0x000fe20000000000 */
[----:B------:R-:W-:Y:S03]  /*04d0*/  BSSY.RECONVERGENT B2, `(.L_x_9) ;  /* 0x0000035000027945 */ /* 0x000fe60003800200 */
[----:B------:R-:W-:Y:S01]  /*04e0*/  IMAD.IADD R3, R8, 0x1, -R3 ;  /* 0x0000000108037824 */ /* 0x000fe200078e0a03 */
[C---:B------:R-:W-:Y:S01]  /*04f0*/  IADD3 R6, PT, PT, R5.reuse, 0x7f, -R6 ;  /* 0x0000007f05067810 */ /* 0x040fe20007ffe806 */
[----:B------:R-:W-:Y:S02]  /*0500*/  IMAD R0, R5, -0x800000, R7 ;  /* 0xff80000005007824 */ /* 0x000fe400078e0207 */
[----:B------:R-:W0:Y:S01]  /*0510*/  MUFU.RCP R8, R3 ;  /* 0x0000000300087308 */ /* 0x000e220000001000 */
[----:B------:R-:W-:Y:S01]  /*0520*/  FADD.FTZ R11, -R3, -RZ ;  /* 0x800000ff030b7221 */ /* 0x000fe20000010100 */
[----:B------:R-:W-:-:S03]  /*0530*/  IMAD.IADD R6, R6, 0x1, R9 ;  /* 0x0000000106067824 */ /* 0x000fc600078e0209 */
[----:B0-----:R-:W-:-:S04]  /*0540*/  FFMA R13, R8, R11, 1 ;  /* 0x3f800000080d7423 */ /* 0x001fc8000000000b */
[----:B------:R-:W-:-:S04]  /*0550*/  FFMA R10, R8, R13, R8 ;  /* 0x0000000d080a7223 */ /* 0x000fc80000000008 */
[----:B------:R-:W-:-:S04]  /*0560*/  FFMA R7, R0, R10, RZ ;  /* 0x0000000a00077223 */ /* 0x000fc800000000ff */
[----:B------:R-:W-:-:S04]  /*0570*/  FFMA R8, R11, R7, R0 ;  /* 0x000000070b087223 */ /* 0x000fc80000000000 */
[----:B------:R-:W-:-:S04]  /*0580*/  FFMA R7, R10, R8, R7 ;  /* 0x000000080a077223 */ /* 0x000fc80000000007 */
[----:B------:R-:W-:-:S04]  /*0590*/  FFMA R8, R11, R7, R0 ;  /* 0x000000070b087223 */ /* 0x000fc80000000000 */
[----:B------:R-:W-:-:S05]  /*05a0*/  FFMA R0, R10, R8, R7 ;  /* 0x000000080a007223 */ /* 0x000fca0000000007 */
[----:B------:R-:W-:-:S04]  /*05b0*/  SHF.R.U32.HI R3, RZ, 0x17, R0 ;  /* 0x00000017ff037819 */ /* 0x000fc80000011600 */
[----:B------:R-:W-:-:S05]  /*05c0*/  LOP3.LUT R3, R3, 0xff, RZ, 0xc0, !PT ;  /* 0x000000ff03037812 */ /* 0x000fca00078ec0ff */
[----:B------:R-:W-:-:S04]  /*05d0*/  IMAD.IADD R9, R3, 0x1, R6 ;  /* 0x0000000103097824 */ /* 0x000fc800078e0206 */
[----:B------:R-:W-:-:S05]  /*05e0*/  VIADD R3, R9, 0xffffffff ;  /* 0xffffffff09037836 */ /* 0x000fca0000000000 */
[----:B------:R-:W-:-:S13]  /*05f0*/  ISETP.GE.U32.AND P0, PT, R3, 0xfe, PT ;  /* 0x000000fe0300780c */ /* 0x000fda0003f06070 */
[----:B------:R-:W-:Y:S05]  /*0600*/  @!P0 BRA `(.L_x_10) ;  /* 0x0000000000808947 */ /* 0x000fea0003800000 */
[----:B------:R-:W-:-:S13]  /*0610*/  ISETP.GT.AND P0, PT, R9, 0xfe, PT ;  /* 0x000000fe0900780c */ /* 0x000fda0003f04270 */
[----:B------:R-:W-:Y:S05]  /*0620*/  @P0 BRA `(.L_x_11) ;  /* 0x00000000006c0947 */ /* 0x000fea0003800000 */
[----:B------:R-:W-:-:S13]  /*0630*/  ISETP.GE.AND P0, PT, R9, 0x1, PT ;  /* 0x000000010900780c */ /* 0x000fda0003f06270 */
[----:B------:R-:W-:Y:S05]  /*0640*/  @P0 BRA `(.L_x_12) ;  /* 0x0000000000740947 */ /* 0x000fea0003800000 */
[----:B------:R-:W-:Y:S02]  /*0650*/  ISETP.GE.AND P0, PT, R9, -0x18, PT ;  /* 0xffffffe80900780c */ /* 0x000fe40003f06270 */
[----:B------:R-:W-:-:S11]  /*0660*/  LOP3.LUT R0, R0, 0x80000000, RZ, 0xc0, !PT ;  /* 0x8000000000007812 */ /* 0x000fd600078ec0ff */
[----:B------:R-:W-:Y:S05]  /*0670*/  @!P0 BRA `(.L_x_12) ;  /* 0x0000000000688947 */ /* 0x000fea0003800000 */
[CCC-:B------:R-:W-:Y:S01]  /*0680*/  FFMA.RZ R3, R10.reuse, R8.reuse, R7.reuse ;  /* 0x000000080a037223 */ /* 0x1c0fe2000000c007 */
[CCC-:B------:R-:W-:Y:S01]  /*0690*/  FFMA.RM R6, R10.reuse, R8.reuse, R7.reuse ;  /* 0x000000080a067223 */ /* 0x1c0fe20000004007 */
[C---:B------:R-:W-:Y:S02]  /*06a0*/  ISETP.NE.AND P2, PT, R9.reuse, RZ, PT ;  /* 0x000000ff0900720c */ /* 0x040fe40003f45270 */
[----:B------:R-:W-:Y:S02]  /*06b0*/  ISETP.NE.AND P1, PT, R9, RZ, PT ;  /* 0x000000ff0900720c */ /* 0x000fe40003f25270 */
[----:B------:R-:W-:Y:S01]  /*06c0*/  LOP3.LUT R5, R3, 0x7fffff, RZ, 0xc0, !PT ;  /* 0x007fffff03057812 */ /* 0x000fe200078ec0ff */
[----:B------:R-:W-:Y:S01]  /*06d0*/  FFMA.RP R3, R10, R8, R7 ;  /* 0x000000080a037223 */ /* 0x000fe20000008007 */
[----:B------:R-:W-:Y:S02]  /*06e0*/  VIADD R8, R9, 0x20 ;  /* 0x0000002009087836 */ /* 0x000fe40000000000 */
[----:B------:R-:W-:Y:S01]  /*06f0*/  LOP3.LUT R5, R5, 0x800000, RZ, 0xfc, !PT ;  /* 0x0080000005057812 */ /* 0x000fe200078efcff */
[----:B------:R-:W-:Y:S01]  /*0700*/  IMAD.MOV R7, RZ, RZ, -R9 ;  /* 0x000000ffff077224 */ /* 0x000fe200078e0a09 */
[----:B------:R-:W-:-:S02]  /*0710*/  FSETP.NEU.FTZ.AND P0, PT, R3, R6, PT ;  /* 0x000000060300720b */ /* 0x000fc40003f1d000 */
[----:B------:R-:W-:Y:S02]  /*0720*/  SHF.L.U32 R8, R5, R8, RZ ;  /* 0x0000000805087219 */ /* 0x000fe400000006ff */
[----:B------:R-:W-:Y:S02]  /*0730*/  SEL R6, R7, RZ, P2 ;  /* 0x000000ff07067207 */ /* 0x000fe40001000000 */
[----:B------:R-:W-:Y:S02]  /*0740*/  ISETP.NE.AND P1, PT, R8, RZ, P1 ;  /* 0x000000ff0800720c */ /* 0x000fe40000f25270 */
[----:B------:R-:W-:Y:S02]  /*0750*/  SHF.R.U32.HI R6, RZ, R6, R5 ;  /* 0x00000006ff067219 */ /* 0x000fe40000011605 */
[----:B------:R-:W-:Y:S02]  /*0760*/  PLOP3.LUT P0, PT, P0, P1, PT, 0xf8, 0x8f ;  /* 0x00000000008f781c */ /* 0x000fe40000703f70 */
[----:B------:R-:W-:-:S02]  /*0770*/  SHF.R.U32.HI R8, RZ, 0x1, R6 ;  /* 0x00000001ff087819 */ /* 0x000fc40000011606 */
[----:B------:R-:W-:-:S04]  /*0780*/  SEL R3, RZ, 0x1, !P0 ;  /* 0x00000001ff037807 */ /* 0x000fc80004000000 */
[----:B------:R-:W-:-:S04]  /*0790*/  LOP3.LUT R3, R3, 0x1, R8, 0xf8, !PT ;  /* 0x0000000103037812 */ /* 0x000fc800078ef808 */
[----:B------:R-:W-:-:S05]  /*07a0*/  LOP3.LUT R3, R3, R6, RZ, 0xc0, !PT ;  /* 0x0000000603037212 */ /* 0x000fca00078ec0ff */
[----:B------:R-:W-:-:S05]  /*07b0*/  IMAD.IADD R3, R8, 0x1, R3 ;  /* 0x0000000108037824 */ /* 0x000fca00078e0203 */
[----:B------:R-:W-:Y:S01]  /*07c0*/  LOP3.LUT R0, R3, R0, RZ, 0xfc, !PT ;  /* 0x0000000003007212 */ /* 0x000fe200078efcff */
[----:B------:R-:W-:Y:S06]  /*07d0*/  BRA `(.L_x_12) ;  /* 0x0000000000107947 */ /* 0x000fec0003800000 */
.L_x_11:
[----:B------:R-:W-:-:S04]  /*07e0*/  LOP3.LUT R0, R0, 0x80000000, RZ, 0xc0, !PT ;  /* 0x8000000000007812 */ /* 0x000fc800078ec0ff */
[----:B------:R-:W-:Y:S01]  /*07f0*/  LOP3.LUT R0, R0, 0x7f800000, RZ, 0xfc, !PT ;  /* 0x7f80000000007812 */ /* 0x000fe200078efcff */
[----:B------:R-:W-:Y:S06]  /*0800*/  BRA `(.L_x_12) ;  /* 0x0000000000047947 */ /* 0x000fec0003800000 */
.L_x_10:
[----:B------:R-:W-:-:S07]  /*0810*/  IMAD R0, R6, 0x800000, R0 ;  /* 0x0080000006007824 */ /* 0x000fce00078e0200 */
.L_x_12:
[----:B------:R-:W-:Y:S05]  /*0820*/  BSYNC.RECONVERGENT B2 ;  /* 0x0000000000027941 */ /* 0x000fea0003800200 */
.L_x_9:
[----:B------:R-:W-:Y:S05]  /*0830*/  BRA `(.L_x_13) ;  /* 0x0000000000207947 */ /* 0x000fea0003800000 */
.L_x_8:
[----:B------:R-:W-:-:S04]  /*0840*/  LOP3.LUT R0, R8, 0x80000000, R7, 0x48, !PT ;  /* 0x8000000008007812 */ /* 0x000fc800078e4807 */
[----:B------:R-:W-:Y:S01]  /*0850*/  LOP3.LUT R0, R0, 0x7f800000, RZ, 0xfc, !PT ;  /* 0x7f80000000007812 */ /* 0x000fe200078efcff */
[----:B------:R-:W-:Y:S06]  /*0860*/  BRA `(.L_x_13) ;  /* 0x0000000000147947 */ /* 0x000fec0003800000 */
.L_x_7:
[----:B------:R-:W-:Y:S01]  /*0870*/  LOP3.LUT R0, R8, 0x80000000, R7, 0x48, !PT ;  /* 0x8000000008007812 */ /* 0x000fe200078e4807 */
[----:B------:R-:W-:Y:S06]  /*0880*/  BRA `(.L_x_13) ;  /* 0x00000000000c7947 */ /* 0x000fec0003800000 */
.L_x_6:
[----:B------:R-:W0:Y:S01]  /*0890*/  MUFU.RSQ R0, -QNAN ;  /* 0xffc0000000007908 */ /* 0x000e220000001400 */
[----:B------:R-:W-:Y:S05]  /*08a0*/  BRA `(.L_x_13) ;  /* 0x0000000000047947 */ /* 0x000fea0003800000 */
.L_x_5:
[----:B------:R-:W-:-:S07]  /*08b0*/  FADD.FTZ R0, R0, R3 ;  /* 0x0000000300007221 */ /* 0x000fce0000010000 */
.L_x_13:
[----:B------:R-:W-:Y:S05]  /*08c0*/  BSYNC.RECONVERGENT B1 ;  /* 0x0000000000017941 */ /* 0x000fea0003800200 */
.L_x_3:
[----:B------:R-:W-:-:S04]  /*08d0*/  IMAD.MOV.U32 R5, RZ, RZ, 0x0 ;  /* 0x00000000ff057424 */ /* 0x000fc800078e00ff */
[----:B0-----:R-:W-:Y:S05]  /*08e0*/  RET.REL.NODEC R4 `(_ZN9vantagecv15normalizeKernelEPKhPfiiiff) ;  /* 0xfffffff404c47950 */ /* 0x001fea0003c3ffff */
.L_x_14:
        /* <DEDUP_REMOVED lines=9> */
.L_x_15:


//--------------------- .nv.shared.reserved.0     --------------------------
	.section	.nv.shared.reserved.0,"aw",@nobits
	.weak		__nv_reservedSMEM_offset_0_alias
	.size		__nv_reservedSMEM_offset_0_alias, 0, 64
	.other		__nv_reservedSMEM_offset_0_alias,@"STO_CUDA_RESERVED_SHARED STV_DEFAULT"
__nv_reservedSMEM_offset_0_alias:
	.zero		0
	.zero		64


//--------------------- .nv.constant0._ZN9vantagecv9nmsKernelEPKfS1_Pbif --------------------------
	.section	.nv.constant0._ZN9vantagecv9nmsKernelEPKfS1_Pbif,"a",@progbits
	.sectionflags	@""
	.align	4
.nv.constant0._ZN9vantagecv9nmsKernelEPKfS1_Pbif:
	.zero		928


//--------------------- .nv.constant0._ZN9vantagecv15normalizeKernelEPKhPfiiiff --------------------------
	.section	.nv.constant0._ZN9vantagecv15normalizeKernelEPKhPfiiiff,"a",@progbits
	.sectionflags	@""
	.align	4
.nv.constant0._ZN9vantagecv15normalizeKernelEPKhPfiiiff:
	.zero		932


//--------------------- SYMBOLS --------------------------

	.type		.nv.reservedSmem.offset0,@object
	.size		.nv.reservedSmem.offset0,0x4
